//
// Generated by NVIDIA NVVM Compiler
//
// Compiler Build ID: CL-36424714
// Cuda compilation tools, release 13.0, V13.0.88
// Based on NVVM 20.0.0
//

.version 9.0
.target sm_100
.address_size 64

	// .globl	default_function_kernel0
// _ZZ24default_function_kernel0E20placeholder_d_shared has been demoted
// _ZZ24default_function_kernel0E18placeholder_shared has been demoted

.visible .entry default_function_kernel0(
	.param .u64 .ptr .align 1 default_function_kernel0_param_0,
	.param .u64 .ptr .align 1 default_function_kernel0_param_1,
	.param .u64 .ptr .align 1 default_function_kernel0_param_2
)
.maxntid 32
{
	.reg .pred 	%p<3>;
	.reg .b32 	%r<43>;
	.reg .b32 	%f<72>;
	.reg .b64 	%rd<13>;
	// demoted variable
	.shared .align 4 .b8 _ZZ24default_function_kernel0E20placeholder_d_shared[256];
	// demoted variable
	.shared .align 4 .b8 _ZZ24default_function_kernel0E18placeholder_shared[2048];
	ld.param.u64 	%rd4, [default_function_kernel0_param_0];
	ld.param.u64 	%rd5, [default_function_kernel0_param_1];
	ld.param.u64 	%rd3, [default_function_kernel0_param_2];
	cvta.to.global.u64 	%rd1, %rd5;
	cvta.to.global.u64 	%rd2, %rd4;
	mov.u32 	%r1, %tid.x;
	shl.b32 	%r16, %r1, 3;
	mov.u32 	%r17, _ZZ24default_function_kernel0E20placeholder_d_shared;
	add.s32 	%r2, %r17, %r16;
	mov.u32 	%r18, %ctaid.x;
	shl.b32 	%r19, %r18, 7;
	and.b32  	%r3, %r19, 2147481600;
	shl.b32 	%r20, %r1, 6;
	shl.b32 	%r21, %r18, 14;
	or.b32  	%r22, %r20, %r21;
	and.b32  	%r23, %r20, 1536;
	or.b32  	%r24, %r3, %r23;
	shl.b32 	%r25, %r1, 1;
	and.b32  	%r26, %r25, 14;
	or.b32  	%r4, %r24, %r26;
	and.b32  	%r5, %r18, 15;
	or.b32  	%r27, %r22, %r25;
	and.b32  	%r6, %r27, 247310;
	mov.u32 	%r28, _ZZ24default_function_kernel0E18placeholder_shared;
	add.s32 	%r7, %r28, %r16;
	add.s32 	%r29, %r20, %r28;
	add.s32 	%r8, %r29, 8;
	mov.b32 	%r40, 0;
	mov.f32 	%f68, 0f00000000;
	mov.f32 	%f69, %f68;
	mov.f32 	%f70, %f68;
	mov.f32 	%f71, %f68;
$L__BB0_1:
	bar.sync 	0;
	shl.b32 	%r32, %r40, 4;
	add.s32 	%r33, %r4, %r32;
	mul.wide.u32 	%rd6, %r33, 4;
	add.s64 	%rd7, %rd2, %rd6;
	ld.global.nc.v2.f32 	{%f14, %f15}, [%rd7];
	st.shared.v2.f32 	[%r2], {%f14, %f15};
	add.s32 	%r34, %r6, %r32;
	mul.wide.u32 	%rd8, %r34, 4;
	add.s64 	%rd9, %rd1, %rd8;
	ld.global.nc.v2.f32 	{%f16, %f17}, [%rd9];
	st.shared.v2.f32 	[%r7], {%f16, %f17};
	ld.global.nc.v2.f32 	{%f18, %f19}, [%rd9+8192];
	st.shared.v2.f32 	[%r7+256], {%f18, %f19};
	ld.global.nc.v2.f32 	{%f20, %f21}, [%rd9+16384];
	st.shared.v2.f32 	[%r7+512], {%f20, %f21};
	ld.global.nc.v2.f32 	{%f22, %f23}, [%rd9+24576];
	st.shared.v2.f32 	[%r7+768], {%f22, %f23};
	ld.global.nc.v2.f32 	{%f24, %f25}, [%rd9+32768];
	st.shared.v2.f32 	[%r7+1024], {%f24, %f25};
	ld.global.nc.v2.f32 	{%f26, %f27}, [%rd9+40960];
	st.shared.v2.f32 	[%r7+1280], {%f26, %f27};
	ld.global.nc.v2.f32 	{%f28, %f29}, [%rd9+49152];
	st.shared.v2.f32 	[%r7+1536], {%f28, %f29};
	ld.global.nc.v2.f32 	{%f30, %f31}, [%rd9+57344];
	st.shared.v2.f32 	[%r7+1792], {%f30, %f31};
	bar.sync 	0;
	add.s32 	%r41, %r17, 128;
	mov.b32 	%r42, 128;
$L__BB0_2:
	add.s32 	%r36, %r8, %r42;
	ld.shared.f32 	%f32, [%r36+-136];
	ld.shared.f32 	%f33, [%r41+-128];
	fma.rn.f32 	%f34, %f33, %f32, %f71;
	ld.shared.f32 	%f35, [%r41+-64];
	fma.rn.f32 	%f36, %f35, %f32, %f70;
	ld.shared.f32 	%f37, [%r41];
	fma.rn.f32 	%f38, %f37, %f32, %f69;
	ld.shared.f32 	%f39, [%r41+64];
	fma.rn.f32 	%f40, %f39, %f32, %f68;
	ld.shared.f32 	%f41, [%r36+-132];
	ld.shared.f32 	%f42, [%r41+-124];
	fma.rn.f32 	%f43, %f42, %f41, %f34;
	ld.shared.f32 	%f44, [%r41+-60];
	fma.rn.f32 	%f45, %f44, %f41, %f36;
	ld.shared.f32 	%f46, [%r41+4];
	fma.rn.f32 	%f47, %f46, %f41, %f38;
	ld.shared.f32 	%f48, [%r41+68];
	fma.rn.f32 	%f49, %f48, %f41, %f40;
	ld.shared.f32 	%f50, [%r36+-128];
	ld.shared.f32 	%f51, [%r41+-120];
	fma.rn.f32 	%f52, %f51, %f50, %f43;
	ld.shared.f32 	%f53, [%r41+-56];
	fma.rn.f32 	%f54, %f53, %f50, %f45;
	ld.shared.f32 	%f55, [%r41+8];
	fma.rn.f32 	%f56, %f55, %f50, %f47;
	ld.shared.f32 	%f57, [%r41+72];
	fma.rn.f32 	%f58, %f57, %f50, %f49;
	ld.shared.f32 	%f59, [%r36+-124];
	ld.shared.f32 	%f60, [%r41+-116];
	fma.rn.f32 	%f71, %f60, %f59, %f52;
	ld.shared.f32 	%f61, [%r41+-52];
	fma.rn.f32 	%f70, %f61, %f59, %f54;
	ld.shared.f32 	%f62, [%r41+12];
	fma.rn.f32 	%f69, %f62, %f59, %f56;
	ld.shared.f32 	%f63, [%r41+76];
	fma.rn.f32 	%f68, %f63, %f59, %f58;
	add.s32 	%r42, %r42, 16;
	add.s32 	%r41, %r41, 16;
	setp.ne.s32 	%p1, %r42, 192;
	@%p1 bra 	$L__BB0_2;
	add.s32 	%r40, %r40, 1;
	setp.ne.s32 	%p2, %r40, 32;
	@%p2 bra 	$L__BB0_1;
	shl.b32 	%r37, %r5, 5;
	add.s32 	%r38, %r3, %r1;
	add.s32 	%r39, %r38, %r37;
	cvta.to.global.u64 	%rd10, %rd3;
	mul.wide.u32 	%rd11, %r39, 4;
	add.s64 	%rd12, %rd10, %rd11;
	st.global.f32 	[%rd12], %f71;
	st.global.f32 	[%rd12+2048], %f70;
	st.global.f32 	[%rd12+4096], %f69;
	st.global.f32 	[%rd12+6144], %f68;
	ret;

}


// ===== COMPILED SASS (sm_100) =====

	.target	sm_100

	.elftype	@"ET_EXEC"


//--------------------- .note.nv.tkinfo           --------------------------
	.section	.note.nv.tkinfo,"",@"SHT_NOTE"
	.sectionflags	@"SHF_NOTE_NV_TKINFO"
	.tkinfo
        /*0018*/ 	.word	0x00000002
        /*0030*/ 	.string	""
        /*0030*/ 	.string	"ptxas"
        /*0030*/ 	.string	"Cuda compilation tools, release 13.0, V13.0.88"
        /*0030*/ 	.string	"Build cuda_13.0.r13.0/compiler.36424714_0"
        /*0030*/ 	.string	"-arch sm_100 -m 64 "



//--------------------- .note.nv.cuinfo           --------------------------
	.section	.note.nv.cuinfo,"",@"SHT_NOTE"
	.sectionflags	@"SHF_NOTE_NV_CUINFO"
        /*0018*/ 	.short	0x0002
        /*001a*/ 	.short	0x0064
        /*001c*/ 	.short	0x0082
	.zero		2


//--------------------- .nv.info                  --------------------------
	.section	.nv.info,"",@"SHT_CUDA_INFO"
	.align	4


	//----- nvinfo : EIATTR_REGCOUNT
	.align		4
        /*0000*/ 	.byte	0x04, 0x2f
        /*0002*/ 	.short	(.L_1 - .L_0)
	.align		4
.L_0:
        /*0004*/ 	.word	index@(default_function_kernel0)
        /*0008*/ 	.word	0x00000046


	//----- nvinfo : EIATTR_FRAME_SIZE
	.align		4
.L_1:
        /*000c*/ 	.byte	0x04, 0x11
        /*000e*/ 	.short	(.L_3 - .L_2)
	.align		4
.L_2:
        /*0010*/ 	.word	index@(default_function_kernel0)
        /*0014*/ 	.word	0x00000000


	//----- nvinfo : EIATTR_MIN_STACK_SIZE
	.align		4
.L_3:
        /*0018*/ 	.byte	0x04, 0x12
        /*001a*/ 	.short	(.L_5 - .L_4)
	.align		4
.L_4:
        /*001c*/ 	.word	index@(default_function_kernel0)
        /*0020*/ 	.word	0x00000000
.L_5:


//--------------------- .nv.compat                --------------------------
	.section	.nv.compat,"",@"SHT_CUDA_COMPAT_INFO"
	.align	4
        /*0000*/ 	.byte	0x02, 0x09, 0x00, 0x00, 0x02, 0x02, 0x01, 0x00, 0x02, 0x05, 0x05, 0x00, 0x03, 0x07, 0x01, 0x01
        /*0010*/ 	.byte	0x02, 0x03, 0x00, 0x00, 0x02, 0x06, 0x01, 0x00, 0x04, 0x0b, 0x08, 0x00, 0x09, 0x00, 0x00, 0x00
        /*0020*/ 	.byte	0x00, 0x00, 0x00, 0x00


//--------------------- .nv.info.default_function_kernel0 --------------------------
	.section	.nv.info.default_function_kernel0,"",@"SHT_CUDA_INFO"
	.sectionflags	@""
	.align	4


	//----- nvinfo : EIATTR_CUDA_API_VERSION
	.align		4
        /*0000*/ 	.byte	0x04, 0x37
        /*0002*/ 	.short	(.L_7 - .L_6)
.L_6:
        /*0004*/ 	.word	0x00000082


	//----- nvinfo : EIATTR_KPARAM_INFO
	.align		4
.L_7:
        /*0008*/ 	.byte	0x04, 0x17
        /*000a*/ 	.short	(.L_9 - .L_8)
.L_8:
        /*000c*/ 	.word	0x00000000
        /*0010*/ 	.short	0x0002
        /*0012*/ 	.short	0x0010
        /*0014*/ 	.byte	0x00, 0xf5, 0x21, 0x00


	//----- nvinfo : EIATTR_KPARAM_INFO
	.align		4
.L_9:
        /*0018*/ 	.byte	0x04, 0x17
        /*001a*/ 	.short	(.L_11 - .L_10)
.L_10:
        /*001c*/ 	.word	0x00000000
        /*0020*/ 	.short	0x0001
        /*0022*/ 	.short	0x0008
        /*0024*/ 	.byte	0x00, 0xf5, 0x21, 0x00


	//----- nvinfo : EIATTR_KPARAM_INFO
	.align		4
.L_11:
        /*0028*/ 	.byte	0x04, 0x17
        /*002a*/ 	.short	(.L_13 - .L_12)
.L_12:
        /*002c*/ 	.word	0x00000000
        /*0030*/ 	.short	0x0000
        /*0032*/ 	.short	0x0000
        /*0034*/ 	.byte	0x00, 0xf5, 0x21, 0x00


	//----- nvinfo : EIATTR_SPARSE_MMA_MASK
	.align		4
.L_13:
        /*0038*/ 	.byte	0x03, 0x50
        /*003a*/ 	.short	0x0000


	//----- nvinfo : EIATTR_MAXREG_COUNT
	.align		4
        /*003c*/ 	.byte	0x03, 0x1b
        /*003e*/ 	.short	0x00ff


	//----- nvinfo : EIATTR_NUM_BARRIERS
	.align		4
        /*0040*/ 	.byte	0x02, 0x4c
        /*0042*/ 	.byte	0x01
	.zero		1


	//----- nvinfo : EIATTR_MERCURY_ISA_VERSION
	.align		4
        /*0044*/ 	.byte	0x03, 0x5f
        /*0046*/ 	.short	0x0101


	//----- nvinfo : EIATTR_VRC_CTA_INIT_COUNT
	.align		4
        /*0048*/ 	.byte	0x02, 0x4a
	.zero		1
	.zero		1


	//----- nvinfo : EIATTR_EXIT_INSTR_OFFSETS
	.align		4
        /*004c*/ 	.byte	0x04, 0x1c
        /*004e*/ 	.short	(.L_15 - .L_14)


	//   ....[0]....
.L_14:
        /*0050*/ 	.word	0x00000930


	//----- nvinfo : EIATTR_MAX_THREADS
	.align		4
.L_15:
        /*0054*/ 	.byte	0x04, 0x05
        /*0056*/ 	.short	(.L_17 - .L_16)
.L_16:
        /*0058*/ 	.word	0x00000020
        /*005c*/ 	.word	0x00000001
        /*0060*/ 	.word	0x00000001


	//----- nvinfo : EIATTR_CBANK_PARAM_SIZE
	.align		4
.L_17:
        /*0064*/ 	.byte	0x03, 0x19
        /*0066*/ 	.short	0x0018


	//----- nvinfo : EIATTR_PARAM_CBANK
	.align		4
        /*0068*/ 	.byte	0x04, 0x0a
        /*006a*/ 	.short	(.L_19 - .L_18)
	.align		4
.L_18:
        /*006c*/ 	.word	index@(.nv.constant0.default_function_kernel0)
        /*0070*/ 	.short	0x0380
        /*0072*/ 	.short	0x0018


	//----- nvinfo : EIATTR_SW_WAR
	.align		4
.L_19:
        /*0074*/ 	.byte	0x04, 0x36
        /*0076*/ 	.short	(.L_21 - .L_20)
.L_20:
        /*0078*/ 	.word	0x00000008
.L_21:


//--------------------- .nv.callgraph             --------------------------
	.section	.nv.callgraph,"",@"SHT_CUDA_CALLGRAPH"
	.align	4
	.sectionentsize	8
	.align		4
        /*0000*/ 	.word	0x00000000
	.align		4
        /*0004*/ 	.word	0xffffffff
	.align		4
        /*0008*/ 	.word	0x00000000
	.align		4
        /*000c*/ 	.word	0xfffffffe
	.align		4
        /*0010*/ 	.word	0x00000000
	.align		4
        /*0014*/ 	.word	0xfffffffd
	.align		4
        /*0018*/ 	.word	0x00000000
	.align		4
        /*001c*/ 	.word	0xfffffffc


//--------------------- .text.default_function_kernel0 --------------------------
	.section	.text.default_function_kernel0,"ax",@progbits
	.align	128
        .global         default_function_kernel0
        .type           default_function_kernel0,@function
        .size           default_function_kernel0,(.L_x_2 - default_function_kernel0)
        .other          default_function_kernel0,@"STO_CUDA_ENTRY STV_DEFAULT"
default_function_kernel0:
.text.default_function_kernel0:
[----:B------:R-:W-:Y:S01]  /*0000*/  LDC R1, c[0x0][0x37c] ;  /* 0x0000df00ff017b82 */ /* 0x000fe20000000800 */
[----:B------:R-:W0:Y:S07]  /*0010*/  S2R R56, SR_CTAID.X ;  /* 0x0000000000387919 */ /* 0x000e2e0000002500 */
[----:B------:R-:W1:Y:S01]  /*0020*/  S2UR UR6, SR_CgaCtaId ;  /* 0x00000000000679c3 */ /* 0x000e620000008800 */
[----:B------:R-:W-:Y:S01]  /*0030*/  UMOV UR4, 0x400 ;  /* 0x0000040000047882 */ /* 0x000fe20000000000 */
[----:B------:R-:W-:Y:S01]  /*0040*/  HFMA2 R19, -RZ, RZ, 0, 0 ;  /* 0x00000000ff137431 */ /* 0x000fe200000001ff */
[----:B------:R-:W2:Y:S01]  /*0050*/  S2R R0, SR_TID.X ;  /* 0x0000000000007919 */ /* 0x000ea20000002100 */
[----:B------:R-:W-:Y:S01]  /*0060*/  UIADD3 UR5, UPT, UPT, UR4, 0x100, URZ ;  /* 0x0000010004057890 */ /* 0x000fe2000fffe0ff */
[----:B------:R-:W-:Y:S01]  /*0070*/  HFMA2 R9, -RZ, RZ, 0, 0 ;  /* 0x00000000ff097431 */ /* 0x000fe200000001ff */
[----:B------:R-:W-:Y:S01]  /*0080*/  MOV R55, RZ ;  /* 0x000000ff00377202 */ /* 0x000fe20000000f00 */
[----:B------:R-:W3:Y:S01]  /*0090*/  LDCU.64 UR8, c[0x0][0x358] ;  /* 0x00006b00ff0877ac */ /* 0x000ee20008000a00 */
[----:B------:R-:W4:Y:S01]  /*00a0*/  LDC.64 R64, c[0x0][0x380] ;  /* 0x0000e000ff407b82 */ /* 0x000f220000000a00 */
[----:B------:R-:W-:-:S07]  /*00b0*/  MOV R17, RZ ;  /* 0x000000ff00117202 */ /* 0x000fce0000000f00 */
[----:B------:R-:W3:Y:S01]  /*00c0*/  LDC.64 R62, c[0x0][0x388] ;  /* 0x0000e200ff3e7b82 */ /* 0x000ee20000000a00 */
[----:B-1----:R-:W-:Y:S02]  /*00d0*/  ULEA UR4, UR6, UR4, 0x18 ;  /* 0x0000000406047291 */ /* 0x002fe4000f8ec0ff */
[----:B------:R-:W-:Y:S01]  /*00e0*/  ULEA UR5, UR6, UR5, 0x18 ;  /* 0x0000000506057291 */ /* 0x000fe2000f8ec0ff */
[C---:B0-----:R-:W-:Y:S02]  /*00f0*/  SHF.L.U32 R61, R56.reuse, 0x7, RZ ;  /* 0x00000007383d7819 */ /* 0x041fe400000006ff */
[----:B------:R-:W-:Y:S02]  /*0100*/  SHF.L.U32 R3, R56, 0xe, RZ ;  /* 0x0000000e38037819 */ /* 0x000fe400000006ff */
[----:B--2---:R-:W-:Y:S02]  /*0110*/  SHF.L.U32 R58, R0, 0x6, RZ ;  /* 0x00000006003a7819 */ /* 0x004fe400000006ff */
[----:B------:R-:W-:-:S02]  /*0120*/  LOP3.LUT R61, R61, 0x7ffff800, RZ, 0xc0, !PT ;  /* 0x7ffff8003d3d7812 */ /* 0x000fc400078ec0ff */
[----:B------:R-:W-:Y:S02]  /*0130*/  SHF.L.U32 R2, R0, 0x1, RZ ;  /* 0x0000000100027819 */ /* 0x000fe400000006ff */
[----:B------:R-:W-:Y:S02]  /*0140*/  LOP3.LUT R59, R61, 0x600, R58, 0xf8, !PT ;  /* 0x000006003d3b7812 */ /* 0x000fe400078ef83a */
[----:B------:R-:W-:Y:S02]  /*0150*/  LOP3.LUT R3, R2, R58, R3, 0xfe, !PT ;  /* 0x0000003a02037212 */ /* 0x000fe400078efe03 */
[----:B------:R-:W-:Y:S01]  /*0160*/  LOP3.LUT R59, R59, 0xe, R2, 0xf8, !PT ;  /* 0x0000000e3b3b7812 */ /* 0x000fe200078ef802 */
[----:B------:R-:W-:Y:S01]  /*0170*/  HFMA2 R2, -RZ, RZ, 0, 0 ;  /* 0x00000000ff027431 */ /* 0x000fe200000001ff */
[----:B------:R-:W-:Y:S02]  /*0180*/  LOP3.LUT R57, R3, 0x3c60e, RZ, 0xc0, !PT ;  /* 0x0003c60e03397812 */ /* 0x000fe400078ec0ff */
[----:B------:R-:W-:-:S02]  /*0190*/  LOP3.LUT R56, R56, 0xf, RZ, 0xc0, !PT ;  /* 0x0000000f38387812 */ /* 0x000fc400078ec0ff */
[C---:B------:R-:W-:Y:S02]  /*01a0*/  LEA R60, R0.reuse, UR4, 0x3 ;  /* 0x00000004003c7c11 */ /* 0x040fe4000f8e18ff */
[----:B------:R-:W-:-:S07]  /*01b0*/  LEA R3, R0, UR5, 0x3 ;  /* 0x0000000500037c11 */ /* 0x000fce000f8e18ff */
.L_x_0:
[C---:B------:R-:W-:Y:S01]  /*01c0*/  LEA R5, R2.reuse, R59, 0x4 ;  /* 0x0000003b02057211 */ /* 0x040fe200078e20ff */
[----:B------:R-:W-:Y:S01]  /*01d0*/  BAR.SYNC.DEFER_BLOCKING 0x0 ;  /* 0x0000000000007b1d */ /* 0x000fe20000010000 */
[----:B------:R-:W-:-:S03]  /*01e0*/  LEA R7, R2, R57, 0x4 ;  /* 0x0000003902077211 */ /* 0x000fc600078e20ff */
[----:B----4-:R-:W-:-:S04]  /*01f0*/  IMAD.WIDE.U32 R4, R5, 0x4, R64 ;  /* 0x0000000405047825 */ /* 0x010fc800078e0040 */
[----:B---3--:R-:W-:Y:S02]  /*0200*/  IMAD.WIDE.U32 R6, R7, 0x4, R62 ;  /* 0x0000000407067825 */ /* 0x008fe400078e003e */
[----:B------:R-:W2:Y:S04]  /*0210*/  LDG.E.64.CONSTANT R4, desc[UR8][R4.64] ;  /* 0x0000000804047981 */ /* 0x000ea8000c1e9b00 */
[----:B------:R-:W3:Y:S04]  /*0220*/  LDG.E.64.CONSTANT R10, desc[UR8][R6.64] ;  /* 0x00000008060a7981 */ /* 0x000ee8000c1e9b00 */
[----:B------:R-:W4:Y:S04]  /*0230*/  LDG.E.64.CONSTANT R12, desc[UR8][R6.64+0x2000] ;  /* 0x00200008060c7981 */ /* 0x000f28000c1e9b00 */
[----:B------:R-:W5:Y:S04]  /*0240*/  LDG.E.64.CONSTANT R14, desc[UR8][R6.64+0x4000] ;  /* 0x00400008060e7981 */ /* 0x000f68000c1e9b00 */
[----:B------:R-:W5:Y:S04]  /*0250*/  LDG.E.64.CONSTANT R20, desc[UR8][R6.64+0x6000] ;  /* 0x0060000806147981 */ /* 0x000f68000c1e9b00 */
[----:B------:R-:W5:Y:S04]  /*0260*/  LDG.E.64.CONSTANT R22, desc[UR8][R6.64+0x8000] ;  /* 0x0080000806167981 */ /* 0x000f68000c1e9b00 */
[----:B------:R-:W5:Y:S04]  /*0270*/  LDG.E.64.CONSTANT R44, desc[UR8][R6.64+0xa000] ;  /* 0x00a00008062c7981 */ /* 0x000f68000c1e9b00 */
[----:B------:R-:W5:Y:S04]  /*0280*/  LDG.E.64.CONSTANT R52, desc[UR8][R6.64+0xc000] ;  /* 0x00c0000806347981 */ /* 0x000f68000c1e9b00 */
[----:B------:R-:W5:Y:S01]  /*0290*/  LDG.E.64.CONSTANT R66, desc[UR8][R6.64+0xe000] ;  /* 0x00e0000806427981 */ /* 0x000f62000c1e9b00 */
[----:B------:R-:W-:-:S04]  /*02a0*/  IADD3 R2, PT, PT, R2, 0x1, RZ ;  /* 0x0000000102027810 */ /* 0x000fc80007ffe0ff */
[----:B------:R-:W-:Y:S01]  /*02b0*/  ISETP.NE.AND P0, PT, R2, 0x20, PT ;  /* 0x000000200200780c */ /* 0x000fe20003f05270 */
[----:B--2---:R-:W-:Y:S04]  /*02c0*/  STS.64 [R60], R4 ;  /* 0x000000043c007388 */ /* 0x004fe80000000a00 */
[----:B---3--:R-:W-:Y:S04]  /*02d0*/  STS.64 [R3], R10 ;  /* 0x0000000a03007388 */ /* 0x008fe80000000a00 */
[----:B----4-:R-:W-:Y:S04]  /*02e0*/  STS.64 [R3+0x100], R12 ;  /* 0x0001000c03007388 */ /* 0x010fe80000000a00 */
[----:B-----5:R-:W-:Y:S04]  /*02f0*/  STS.64 [R3+0x200], R14 ;  /* 0x0002000e03007388 */ /* 0x020fe80000000a00 */
[----:B------:R-:W-:Y:S04]  /*0300*/  STS.64 [R3+0x300], R20 ;  /* 0x0003001403007388 */ /* 0x000fe80000000a00 */
[----:B------:R-:W-:Y:S04]  /*0310*/  STS.64 [R3+0x400], R22 ;  /* 0x0004001603007388 */ /* 0x000fe80000000a00 */
[----:B------:R-:W-:Y:S04]  /*0320*/  STS.64 [R3+0x500], R44 ;  /* 0x0005002c03007388 */ /* 0x000fe80000000a00 */
[----:B------:R-:W-:Y:S04]  /*0330*/  STS.64 [R3+0x600], R52 ;  /* 0x0006003403007388 */ /* 0x000fe80000000a00 */
[----:B------:R-:W-:Y:S01]  /*0340*/  STS.64 [R3+0x700], R66 ;  /* 0x0007004203007388 */ /* 0x000fe20000000a00 */
[----:B------:R-:W-:Y:S06]  /*0350*/  BAR.SYNC.DEFER_BLOCKING 0x0 ;  /* 0x0000000000007b1d */ /* 0x000fec0000010000 */
[----:B------:R-:W-:Y:S04]  /*0360*/  LDS.128 R24, [R58+UR5] ;  /* 0x000000053a187984 */ /* 0x000fe80008000c00 */
[----:B------:R-:W0:Y:S04]  /*0370*/  LDS.128 R28, [UR4] ;  /* 0x00000004ff1c7984 */ /* 0x000e280008000c00 */
[----:B------:R-:W1:Y:S04]  /*0380*/  LDS.128 R32, [UR4+0x40] ;  /* 0x00004004ff207984 */ /* 0x000e680008000c00 */
[----:B------:R-:W2:Y:S04]  /*0390*/  LDS.128 R40, [UR4+0x80] ;  /* 0x00008004ff287984 */ /* 0x000ea80008000c00 */
[----:B------:R-:W3:Y:S04]  /*03a0*/  LDS.128 R48, [UR4+0xc0] ;  /* 0x0000c004ff307984 */ /* 0x000ee80008000c00 */
[----:B------:R-:W-:Y:S04]  /*03b0*/  LDS.128 R4, [R58+UR5+0x10] ;  /* 0x000010053a047984 */ /* 0x000fe80008000c00 */
[----:B------:R-:W4:Y:S04]  /*03c0*/  LDS.128 R36, [UR4+0x10] ;  /* 0x00001004ff247984 */ /* 0x000f280008000c00 */
[----:B------:R-:W5:Y:S04]  /*03d0*/  LDS.128 R44, [UR4+0x50] ;  /* 0x00005004ff2c7984 */ /* 0x000f680008000c00 */
[----:B------:R-:W5:Y:S04]  /*03e0*/  LDS.128 R12, [UR4+0xd0] ;  /* 0x0000d004ff0c7984 */ /* 0x000f680008000c00 */
[----:B------:R-:W-:Y:S01]  /*03f0*/  LDS.128 R20, [UR4+0x20] ;  /* 0x00002004ff147984 */ /* 0x000fe20008000c00 */
[----:B0-----:R-:W-:-:S03]  /*0400*/  FFMA R28, R24, R28, R9 ;  /* 0x0000001c181c7223 */ /* 0x001fc60000000009 */
[----:B------:R-:W0:Y:S01]  /*0410*/  LDS.128 R8, [UR4+0x90] ;  /* 0x00009004ff087984 */ /* 0x000e220008000c00 */
[C---:B-1----:R-:W-:Y:S01]  /*0420*/  FFMA R32, R24.reuse, R32, R17 ;  /* 0x0000002018207223 */ /* 0x042fe20000000011 */
[C---:B------:R-:W-:Y:S01]  /*0430*/  FFMA R29, R25.reuse, R29, R28 ;  /* 0x0000001d191d7223 */ /* 0x040fe2000000001c */
[----:B--2---:R-:W-:Y:S02]  /*0440*/  FFMA R40, R24, R40, R19 ;  /* 0x0000002818287223 */ /* 0x004fe40000000013 */
[C---:B------:R-:W-:Y:S01]  /*0450*/  FFMA R33, R25.reuse, R33, R32 ;  /* 0x0000002119217223 */ /* 0x040fe20000000020 */
[----:B------:R-:W1:Y:S01]  /*0460*/  LDS.128 R16, [R58+UR5+0x20] ;  /* 0x000020053a107984 */ /* 0x000e620008000c00 */
[----:B------:R-:W-:Y:S01]  /*0470*/  FFMA R30, R26, R30, R29 ;  /* 0x0000001e1a1e7223 */ /* 0x000fe2000000001d */
[----:B---3--:R-:W-:Y:S01]  /*0480*/  FFMA R48, R24, R48, R55 ;  /* 0x0000003018307223 */ /* 0x008fe20000000037 */
[C---:B------:R-:W-:Y:S01]  /*0490*/  FFMA R34, R26.reuse, R34, R33 ;  /* 0x000000221a227223 */ /* 0x040fe20000000021 */
[----:B------:R-:W-:Y:S01]  /*04a0*/  FFMA R41, R25, R41, R40 ;  /* 0x0000002919297223 */ /* 0x000fe20000000028 */
[----:B------:R-:W-:Y:S01]  /*04b0*/  FFMA R31, R27, R31, R30 ;  /* 0x0000001f1b1f7223 */ /* 0x000fe2000000001e */
[----:B------:R-:W-:Y:S01]  /*04c0*/  FFMA R49, R25, R49, R48 ;  /* 0x0000003119317223 */ /* 0x000fe20000000030 */
[C---:B------:R-:W-:Y:S01]  /*04d0*/  FFMA R35, R27.reuse, R35, R34 ;  /* 0x000000231b237223 */ /* 0x040fe20000000022 */
[C---:B------:R-:W-:Y:S01]  /*04e0*/  FFMA R42, R26.reuse, R42, R41 ;  /* 0x0000002a1a2a7223 */ /* 0x040fe20000000029 */
[----:B------:R-:W-:Y:S01]  /*04f0*/  LDS.128 R52, [UR4+0xf0] ;  /* 0x0000f004ff347984 */ /* 0x000fe20008000c00 */
[----:B------:R-:W-:Y:S01]  /*0500*/  FFMA R50, R26, R50, R49 ;  /* 0x000000321a327223 */ /* 0x000fe20000000031 */
[C---:B----4-:R-:W-:Y:S01]  /*0510*/  FFMA R36, R4.reuse, R36, R31 ;  /* 0x0000002404247223 */ /* 0x050fe2000000001f */
[C---:B------:R-:W-:Y:S01]  /*0520*/  FFMA R43, R27.reuse, R43, R42 ;  /* 0x0000002b1b2b7223 */ /* 0x040fe2000000002a */
[----:B------:R-:W2:Y:S01]  /*0530*/  LDS.128 R28, [UR4+0xa0] ;  /* 0x0000a004ff1c7984 */ /* 0x000ea20008000c00 */
[C---:B-----5:R-:W-:Y:S01]  /*0540*/  FFMA R44, R4.reuse, R44, R35 ;  /* 0x0000002c042c7223 */ /* 0x060fe20000000023 */
[----:B------:R-:W-:Y:S01]  /*0550*/  FFMA R51, R27, R51, R50 ;  /* 0x000000331b337223 */ /* 0x000fe20000000032 */
[C---:B------:R-:W-:Y:S01]  /*0560*/  FFMA R37, R5.reuse, R37, R36 ;  /* 0x0000002505257223 */ /* 0x040fe20000000024 */
[----:B------:R-:W3:Y:S02]  /*0570*/  LDS.128 R24, [UR4+0x60] ;  /* 0x00006004ff187984 */ /* 0x000ee40008000c00 */
[----:B------:R-:W-:Y:S01]  /*0580*/  FFMA R12, R4, R12, R51 ;  /* 0x0000000c040c7223 */ /* 0x000fe20000000033 */
[C---:B------:R-:W-:Y:S01]  /*0590*/  FFMA R38, R6.reuse, R38, R37 ;  /* 0x0000002606267223 */ /* 0x040fe20000000025 */
[----:B------:R-:W4:Y:S01]  /*05a0*/  LDS.128 R32, [UR4+0xe0] ;  /* 0x0000e004ff207984 */ /* 0x000f220008000c00 */
[C---:B------:R-:W-:Y:S01]  /*05b0*/  FFMA R37, R5.reuse, R45, R44 ;  /* 0x0000002d05257223 */ /* 0x040fe2000000002c */
[----:B------:R-:W-:Y:S01]  /*05c0*/  FFMA R13, R5, R13, R12 ;  /* 0x0000000d050d7223 */ /* 0x000fe2000000000c */
[----:B------:R-:W-:Y:S01]  /*05d0*/  FFMA R45, R7, R39, R38 ;  /* 0x00000027072d7223 */ /* 0x000fe20000000026 */
[----:B------:R-:W-:Y:S01]  /*05e0*/  LDS.128 R48, [UR4+0xb0] ;  /* 0x0000b004ff307984 */ /* 0x000fe20008000c00 */
[C---:B------:R-:W-:Y:S01]  /*05f0*/  FFMA R46, R6.reuse, R46, R37 ;  /* 0x0000002e062e7223 */ /* 0x040fe20000000025 */
[----:B------:R-:W-:-:S02]  /*0600*/  FFMA R14, R6, R14, R13 ;  /* 0x0000000e060e7223 */ /* 0x000fc4000000000d */
[----:B------:R-:W5:Y:S02]  /*0610*/  LDS.128 R36, [R58+UR5+0x30] ;  /* 0x000030053a247984 */ /* 0x000f640008000c00 */
[----:B------:R-:W-:Y:S01]  /*0620*/  FFMA R15, R7, R15, R14 ;  /* 0x0000000f070f7223 */ /* 0x000fe2000000000e */
[----:B0-----:R-:W-:Y:S02]  /*0630*/  FFMA R8, R4, R8, R43 ;  /* 0x0000000804087223 */ /* 0x001fe4000000002b */
[----:B------:R-:W0:Y:S02]  /*0640*/  LDS.128 R40, [UR4+0x30] ;  /* 0x00003004ff287984 */ /* 0x000e240008000c00 */
[----:B------:R-:W-:Y:S01]  /*0650*/  FFMA R9, R5, R9, R8 ;  /* 0x0000000905097223 */ /* 0x000fe20000000008 */
[----:B------:R-:W-:Y:S01]  /*0660*/  FFMA R5, R7, R47, R46 ;  /* 0x0000002f07057223 */ /* 0x000fe2000000002e */
[----:B-1----:R-:W-:Y:S02]  /*0670*/  FFMA R20, R16, R20, R45 ;  /* 0x0000001410147223 */ /* 0x002fe4000000002d */
[----:B------:R-:W-:Y:S01]  /*0680*/  FFMA R10, R6, R10, R9 ;  /* 0x0000000a060a7223 */ /* 0x000fe20000000009 */
[----:B------:R-:W1:Y:S01]  /*0690*/  LDS.128 R44, [UR4+0x70] ;  /* 0x00007004ff2c7984 */ /* 0x000e620008000c00 */
[----:B------:R-:W-:-:S02]  /*06a0*/  FFMA R21, R17, R21, R20 ;  /* 0x0000001511157223 */ /* 0x000fc40000000014 */
[----:B------:R-:W-:Y:S02]  /*06b0*/  FFMA R11, R7, R11, R10 ;  /* 0x0000000b070b7223 */ /* 0x000fe4000000000a */
[----:B------:R-:W-:-:S04]  /*06c0*/  FFMA R22, R18, R22, R21 ;  /* 0x0000001612167223 */ /* 0x000fc80000000015 */
[----:B------:R-:W-:Y:S01]  /*06d0*/  FFMA R23, R19, R23, R22 ;  /* 0x0000001713177223 */ /* 0x000fe20000000016 */
[C---:B--2---:R-:W-:Y:S01]  /*06e0*/  FFMA R28, R16.reuse, R28, R11 ;  /* 0x0000001c101c7223 */ /* 0x044fe2000000000b */
[----:B---3--:R-:W-:-:S03]  /*06f0*/  FFMA R24, R16, R24, R5 ;  /* 0x0000001810187223 */ /* 0x008fc60000000005 */
[C---:B------:R-:W-:Y:S01]  /*0700*/  FFMA R29, R17.reuse, R29, R28 ;  /* 0x0000001d111d7223 */ /* 0x040fe2000000001c */
[----:B----4-:R-:W-:Y:S01]  /*0710*/  FFMA R32, R16, R32, R15 ;  /* 0x0000002010207223 */ /* 0x010fe2000000000f */
[C---:B------:R-:W-:Y:S02]  /*0720*/  FFMA R25, R17.reuse, R25, R24 ;  /* 0x0000001911197223 */ /* 0x040fe40000000018 */
[C---:B------:R-:W-:Y:S01]  /*0730*/  FFMA R30, R18.reuse, R30, R29 ;  /* 0x0000001e121e7223 */ /* 0x040fe2000000001d */
[----:B------:R-:W-:Y:S01]  /*0740*/  FFMA R33, R17, R33, R32 ;  /* 0x0000002111217223 */ /* 0x000fe20000000020 */
[C---:B------:R-:W-:Y:S02]  /*0750*/  FFMA R26, R18.reuse, R26, R25 ;  /* 0x0000001a121a7223 */ /* 0x040fe40000000019 */
[C---:B------:R-:W-:Y:S01]  /*0760*/  FFMA R31, R19.reuse, R31, R30 ;  /* 0x0000001f131f7223 */ /* 0x040fe2000000001e */
[----:B------:R-:W-:Y:S01]  /*0770*/  FFMA R34, R18, R34, R33 ;  /* 0x0000002212227223 */ /* 0x000fe20000000021 */
[----:B------:R-:W-:-:S02]  /*0780*/  FFMA R27, R19, R27, R26 ;  /* 0x0000001b131b7223 */ /* 0x000fc4000000001a */
[C---:B-----5:R-:W-:Y:S01]  /*0790*/  FFMA R48, R36.reuse, R48, R31 ;  /* 0x0000003024307223 */ /* 0x060fe2000000001f */
[----:B------:R-:W-:Y:S01]  /*07a0*/  FFMA R35, R19, R35, R34 ;  /* 0x0000002313237223 */ /* 0x000fe20000000022 */
[C---:B0-----:R-:W-:Y:S02]  /*07b0*/  FFMA R40, R36.reuse, R40, R23 ;  /* 0x0000002824287223 */ /* 0x041fe40000000017 */
[C---:B------:R-:W-:Y:S01]  /*07c0*/  FFMA R49, R37.reuse, R49, R48 ;  /* 0x0000003125317223 */ /* 0x040fe20000000030 */
[----:B------:R-:W-:Y:S01]  /*07d0*/  FFMA R52, R36, R52, R35 ;  /* 0x0000003424347223 */ /* 0x000fe20000000023 */
[C---:B------:R-:W-:Y:S02]  /*07e0*/  FFMA R41, R37.reuse, R41, R40 ;  /* 0x0000002925297223 */ /* 0x040fe40000000028 */
[----:B------:R-:W-:Y:S01]  /*07f0*/  FFMA R50, R38, R50, R49 ;  /* 0x0000003226327223 */ /* 0x000fe20000000031 */
[----:B------:R-:W-:Y:S01]  /*0800*/  FFMA R53, R37, R53, R52 ;  /* 0x0000003525357223 */ /* 0x000fe20000000034 */
[----:B-1----:R-:W-:Y:S01]  /*0810*/  FFMA R44, R36, R44, R27 ;  /* 0x0000002c242c7223 */ /* 0x002fe2000000001b */
[C---:B------:R-:W-:Y:S01]  /*0820*/  FFMA R42, R38.reuse, R42, R41 ;  /* 0x0000002a262a7223 */ /* 0x040fe20000000029 */
[----:B------:R-:W-:Y:S01]  /*0830*/  FFMA R19, R39, R51, R50 ;  /* 0x0000003327137223 */ /* 0x000fe20000000032 */
[----:B------:R-:W-:Y:S01]  /*0840*/  FFMA R54, R38, R54, R53 ;  /* 0x0000003626367223 */ /* 0x000fe20000000035 */
[----:B------:R-:W-:Y:S01]  /*0850*/  FFMA R45, R37, R45, R44 ;  /* 0x0000002d252d7223 */ /* 0x000fe2000000002c */
[----:B------:R-:W-:-:S02]  /*0860*/  FFMA R9, R39, R43, R42 ;  /* 0x0000002b27097223 */ /* 0x000fc4000000002a */
[----:B------:R-:W-:Y:S01]  /*0870*/  FFMA R55, R39, R55, R54 ;  /* 0x0000003727377223 */ /* 0x000fe20000000036 */
[----:B------:R-:W-:-:S04]  /*0880*/  FFMA R46, R38, R46, R45 ;  /* 0x0000002e262e7223 */ /* 0x000fc8000000002d */
[----:B------:R-:W-:Y:S01]  /*0890*/  FFMA R17, R39, R47, R46 ;  /* 0x0000002f27117223 */ /* 0x000fe2000000002e */
[----:B------:R-:W-:Y:S06]  /*08a0*/  @P0 BRA `(.L_x_0) ;  /* 0xfffffff800440947 */ /* 0x000fec000383ffff */
[----:B------:R-:W0:Y:S01]  /*08b0*/  LDC.64 R2, c[0x0][0x390] ;  /* 0x0000e400ff027b82 */ /* 0x000e220000000a00 */
[----:B------:R-:W-:-:S04]  /*08c0*/  IADD3 R61, PT, PT, R61, R0, RZ ;  /* 0x000000003d3d7210 */ /* 0x000fc80007ffe0ff */
[----:B------:R-:W-:-:S05]  /*08d0*/  LEA R61, R56, R61, 0x5 ;  /* 0x0000003d383d7211 */ /* 0x000fca00078e28ff */
[----:B0-----:R-:W-:-:S05]  /*08e0*/  IMAD.WIDE.U32 R2, R61, 0x4, R2 ;  /* 0x000000043d027825 */ /* 0x001fca00078e0002 */
[----:B------:R-:W-:Y:S04]  /*08f0*/  STG.E desc[UR8][R2.64], R9 ;  /* 0x0000000902007986 */ /* 0x000fe8000c101908 */
[----:B------:R-:W-:Y:S04]  /*0900*/  STG.E desc[UR8][R2.64+0x800], R17 ;  /* 0x0008001102007986 */ /* 0x000fe8000c101908 */
[----:B------:R-:W-:Y:S04]  /*0910*/  STG.E desc[UR8][R2.64+0x1000], R19 ;  /* 0x0010001302007986 */ /* 0x000fe8000c101908 */
[----:B------:R-:W-:Y:S01]  /*0920*/  STG.E desc[UR8][R2.64+0x1800], R55 ;  /* 0x0018003702007986 */ /* 0x000fe2000c101908 */
[----:B------:R-:W-:Y:S05]  /*0930*/  EXIT ;  /* 0x000000000000794d */ /* 0x000fea0003800000 */
.L_x_1:
[----:B------:R-:W-:-:S00]  /*0940*/  BRA `(.L_x_1) ;  /* 0xfffffffc00fc7947 */ /* 0x000fc0000383ffff */
[----:B------:R-:W-:-:S00]  /*0950*/  NOP ;  /* 0x0000000000007918 */ /* 0x000fc00000000000 */
        /* <DEDUP_REMOVED lines=10> */
.L_x_2:


//--------------------- .nv.shared.default_function_kernel0 --------------------------
	.section	.nv.shared.default_function_kernel0,"aw",@nobits
	.sectionflags	@""
	.align	4
.nv.shared.default_function_kernel0:
	.zero		3328


//--------------------- .nv.shared.reserved.0     --------------------------
	.section	.nv.shared.reserved.0,"aw",@nobits
	.weak		__nv_reservedSMEM_offset_0_alias
	.size		__nv_reservedSMEM_offset_0_alias, 0, 64
	.other		__nv_reservedSMEM_offset_0_alias,@"STO_CUDA_RESERVED_SHARED STV_DEFAULT"
__nv_reservedSMEM_offset_0_alias:
	.zero		0
	.zero		64


//--------------------- .nv.constant0.default_function_kernel0 --------------------------
	.section	.nv.constant0.default_function_kernel0,"a",@progbits
	.sectionflags	@""
	.align	4
.nv.constant0.default_function_kernel0:
	.zero		920


//--------------------- SYMBOLS --------------------------

	.type		.nv.reservedSmem.offset0,@object
	.size		.nv.reservedSmem.offset0,0x4
	.type		.nv.reservedSmem.cap,@object
	.size		.nv.reservedSmem.cap,0x4
